	.headerflags	@"EF_CUDA_TEXMODE_UNIFIED EF_CUDA_64BIT_ADDRESS EF_CUDA_ACCELERATORS EF_CUDA_SM90 EF_CUDA_VIRTUAL_SM(EF_CUDA_SM90)"
	.elftype	@"ET_EXEC"


//--------------------- .nv.info                  --------------------------
	.section	.nv.info,"",@"SHT_CUDA_INFO"
	.align	4


	//----- nvinfo : EIATTR_REGCOUNT
	.align		4
        /*0000*/ 	.byte	0x04, 0x2f
        /*0002*/ 	.short	(.L_3 - .L_2)
	.align		4
.L_2:
        /*0004*/ 	.word	index@(triton_poi_fused__native_batch_norm_legit_no_training_add_convolution_mul_5)
        /*0008*/ 	.word	0x00000020


	//----- nvinfo : EIATTR_MIN_STACK_SIZE
	.align		4
.L_3:
        /*000c*/ 	.byte	0x04, 0x12
        /*000e*/ 	.short	(.L_5 - .L_4)
	.align		4
.L_4:
        /*0010*/ 	.word	index@(triton_poi_fused__native_batch_norm_legit_no_training_add_convolution_mul_5)
        /*0014*/ 	.word	0x00000000


	//----- nvinfo : EIATTR_FRAME_SIZE
	.align		4
.L_5:
        /*0018*/ 	.byte	0x04, 0x11
        /*001a*/ 	.short	(.L_7 - .L_6)
	.align		4
.L_6:
        /*001c*/ 	.word	index@(triton_poi_fused__native_batch_norm_legit_no_training_add_convolution_mul_5)
        /*0020*/ 	.word	0x00000000


	//----- nvinfo : EIATTR_MIN_STACK_SIZE
	.align		4
.L_7:
        /*0024*/ 	.byte	0x04, 0x12
        /*0026*/ 	.short	(.L_9 - .L_8)
	.align		4
.L_8:
        /*0028*/ 	.word	index@(triton_poi_fused__native_batch_norm_legit_no_training_add_convolution_mul_5)
        /*002c*/ 	.word	0x00000000
.L_9:


//--------------------- .nv.info.triton_poi_fused__native_batch_norm_legit_no_training_add_convolution_mul_5 --------------------------
	.section	.nv.info.triton_poi_fused__native_batch_norm_legit_no_training_add_convolution_mul_5,"",@"SHT_CUDA_INFO"
	.sectionflags	@""
	.align	4


	//----- nvinfo : EIATTR_CUDA_API_VERSION
	.align		4
        /*0000*/ 	.byte	0x04, 0x37
        /*0002*/ 	.short	(.L_11 - .L_10)
.L_10:
        /*0004*/ 	.word	0x0000007c


	//----- nvinfo : EIATTR_KPARAM_INFO
	.align		4
.L_11:
        /*0008*/ 	.byte	0x04, 0x17
        /*000a*/ 	.short	(.L_13 - .L_12)
.L_12:
        /*000c*/ 	.word	0x00000000
        /*0010*/ 	.short	0x000a
        /*0012*/ 	.short	0x0050
        /*0014*/ 	.byte	0x00, 0xf0, 0x11, 0x00


	//----- nvinfo : EIATTR_KPARAM_INFO
	.align		4
.L_13:
        /*0018*/ 	.byte	0x04, 0x17
        /*001a*/ 	.short	(.L_15 - .L_14)
.L_14:
        /*001c*/ 	.word	0x00000000
        /*0020*/ 	.short	0x0009
        /*0022*/ 	.short	0x0048
        /*0024*/ 	.byte	0x00, 0xf4, 0x21, 0x00


	//----- nvinfo : EIATTR_KPARAM_INFO
	.align		4
.L_15:
        /*0028*/ 	.byte	0x04, 0x17
        /*002a*/ 	.short	(.L_17 - .L_16)
.L_16:
        /*002c*/ 	.word	0x00000000
        /*0030*/ 	.short	0x0008
        /*0032*/ 	.short	0x0040
        /*0034*/ 	.byte	0x00, 0xf4, 0x21, 0x00


	//----- nvinfo : EIATTR_KPARAM_INFO
	.align		4
.L_17:
        /*0038*/ 	.byte	0x04, 0x17
        /*003a*/ 	.short	(.L_19 - .L_18)
.L_18:
        /*003c*/ 	.word	0x00000000
        /*0040*/ 	.short	0x0007
        /*0042*/ 	.short	0x0038
        /*0044*/ 	.byte	0x00, 0xf4, 0x21, 0x00


	//----- nvinfo : EIATTR_KPARAM_INFO
	.align		4
.L_19:
        /*0048*/ 	.byte	0x04, 0x17
        /*004a*/ 	.short	(.L_21 - .L_20)
.L_20:
        /*004c*/ 	.word	0x00000000
        /*0050*/ 	.short	0x0006
        /*0052*/ 	.short	0x0030
        /*0054*/ 	.byte	0x00, 0xf4, 0x21, 0x00


	//----- nvinfo : EIATTR_KPARAM_INFO
	.align		4
.L_21:
        /*0058*/ 	.byte	0x04, 0x17
        /*005a*/ 	.short	(.L_23 - .L_22)
.L_22:
        /*005c*/ 	.word	0x00000000
        /*0060*/ 	.short	0x0005
        /*0062*/ 	.short	0x0028
        /*0064*/ 	.byte	0x00, 0xf4, 0x21, 0x00


	//----- nvinfo : EIATTR_KPARAM_INFO
	.align		4
.L_23:
        /*0068*/ 	.byte	0x04, 0x17
        /*006a*/ 	.short	(.L_25 - .L_24)
.L_24:
        /*006c*/ 	.word	0x00000000
        /*0070*/ 	.short	0x0004
        /*0072*/ 	.short	0x0020
        /*0074*/ 	.byte	0x00, 0xf4, 0x21, 0x00


	//----- nvinfo : EIATTR_KPARAM_INFO
	.align		4
.L_25:
        /*0078*/ 	.byte	0x04, 0x17
        /*007a*/ 	.short	(.L_27 - .L_26)
.L_26:
        /*007c*/ 	.word	0x00000000
        /*0080*/ 	.short	0x0003
        /*0082*/ 	.short	0x0018
        /*0084*/ 	.byte	0x00, 0xf4, 0x21, 0x00


	//----- nvinfo : EIATTR_KPARAM_INFO
	.align		4
.L_27:
        /*0088*/ 	.byte	0x04, 0x17
        /*008a*/ 	.short	(.L_29 - .L_28)
.L_28:
        /*008c*/ 	.word	0x00000000
        /*0090*/ 	.short	0x0002
        /*0092*/ 	.short	0x0010
        /*0094*/ 	.byte	0x00, 0xf4, 0x21, 0x00


	//----- nvinfo : EIATTR_KPARAM_INFO
	.align		4
.L_29:
        /*0098*/ 	.byte	0x04, 0x17
        /*009a*/ 	.short	(.L_31 - .L_30)
.L_30:
        /*009c*/ 	.word	0x00000000
        /*00a0*/ 	.short	0x0001
        /*00a2*/ 	.short	0x0008
        /*00a4*/ 	.byte	0x00, 0xf4, 0x21, 0x00


	//----- nvinfo : EIATTR_KPARAM_INFO
	.align		4
.L_31:
        /*00a8*/ 	.byte	0x04, 0x17
        /*00aa*/ 	.short	(.L_33 - .L_32)
.L_32:
        /*00ac*/ 	.word	0x00000000
        /*00b0*/ 	.short	0x0000
        /*00b2*/ 	.short	0x0000
        /*00b4*/ 	.byte	0x00, 0xf4, 0x21, 0x00


	//----- nvinfo : EIATTR_SPARSE_MMA_MASK
	.align		4
.L_33:
        /*00b8*/ 	.byte	0x03, 0x50
        /*00ba*/ 	.short	0x0000


	//----- nvinfo : EIATTR_MAXREG_COUNT
	.align		4
        /*00bc*/ 	.byte	0x03, 0x1b
        /*00be*/ 	.short	0x00ff


	//----- nvinfo : EIATTR_EXIT_INSTR_OFFSETS
	.align		4
        /*00c0*/ 	.byte	0x04, 0x1c
        /*00c2*/ 	.short	(.L_35 - .L_34)


	//   ....[0]....
.L_34:
        /*00c4*/ 	.word	0x000005f0


	//   ....[1]....
        /*00c8*/ 	.word	0x00000610


	//----- nvinfo : EIATTR_REQNTID
	.align		4
.L_35:
        /*00cc*/ 	.byte	0x04, 0x10
        /*00ce*/ 	.short	(.L_37 - .L_36)
.L_36:
        /*00d0*/ 	.word	0x00000080
        /*00d4*/ 	.word	0x00000001
        /*00d8*/ 	.word	0x00000001


	//----- nvinfo : EIATTR_CBANK_PARAM_SIZE
	.align		4
.L_37:
        /*00dc*/ 	.byte	0x03, 0x19
        /*00de*/ 	.short	0x0054


	//----- nvinfo : EIATTR_PARAM_CBANK
	.align		4
        /*00e0*/ 	.byte	0x04, 0x0a
        /*00e2*/ 	.short	(.L_39 - .L_38)
	.align		4
.L_38:
        /*00e4*/ 	.word	index@(.nv.constant0.triton_poi_fused__native_batch_norm_legit_no_training_add_convolution_mul_5)
        /*00e8*/ 	.short	0x0210
        /*00ea*/ 	.short	0x0054


	//----- nvinfo : EIATTR_SW_WAR
	.align		4
.L_39:
        /*00ec*/ 	.byte	0x04, 0x36
        /*00ee*/ 	.short	(.L_41 - .L_40)
.L_40:
        /*00f0*/ 	.word	0x00000008
.L_41:


//--------------------- .nv.callgraph             --------------------------
	.section	.nv.callgraph,"",@"SHT_CUDA_CALLGRAPH"
	.align	4
	.sectionentsize	8
	.align		4
        /*0000*/ 	.word	0x00000000
	.align		4
        /*0004*/ 	.word	0xffffffff
	.align		4
        /*0008*/ 	.word	0x00000000
	.align		4
        /*000c*/ 	.word	0xfffffffe
	.align		4
        /*0010*/ 	.word	0x00000000
	.align		4
        /*0014*/ 	.word	0xfffffffd
	.align		4
        /*0018*/ 	.word	0x00000000
	.align		4
        /*001c*/ 	.word	0xfffffffc


//--------------------- .nv.constant4             --------------------------
	.section	.nv.constant4,"a",@progbits
	.align	8
	.align		8
.nv.constant4:
        /*0000*/ 	.dword	_$_str
	.align		8
        /*0008*/ 	.dword	_$_str_$_2


//--------------------- .text.triton_poi_fused__native_batch_norm_legit_no_training_add_convolution_mul_5 --------------------------
	.section	.text.triton_poi_fused__native_batch_norm_legit_no_training_add_convolution_mul_5,"ax",@progbits
	.align	128
        .global         triton_poi_fused__native_batch_norm_legit_no_training_add_convolution_mul_5
        .type           triton_poi_fused__native_batch_norm_legit_no_training_add_convolution_mul_5,@function
        .size           triton_poi_fused__native_batch_norm_legit_no_training_add_convolution_mul_5,(.L_x_1 - triton_poi_fused__native_batch_norm_legit_no_training_add_convolution_mul_5)
        .other          triton_poi_fused__native_batch_norm_legit_no_training_add_convolution_mul_5,@"STO_CUDA_ENTRY STV_DEFAULT"
triton_poi_fused__native_batch_norm_legit_no_training_add_convolution_mul_5:
.text.triton_poi_fused__native_batch_norm_legit_no_training_add_convolution_mul_5:
[----:B------:R-:W0:Y:S01]  /*0000*/  LDC R1, c[0x0][0x28] ;  /* 0x00000a00ff017b82 */ /* 0x000e220000000800 */
[----:B------:R-:W1:Y:S07]  /*0010*/  S2R R0, SR_TID.X ;  /* 0x0000000000007919 */ /* 0x000e6e0000002100 */
[----:B------:R-:W2:Y:S01]  /*0020*/  LDC.64 R8, c[0x0][0x240] ;  /* 0x00009000ff087b82 */ /* 0x000ea20000000a00 */
[----:B------:R-:W-:Y:S01]  /*0030*/  HFMA2.MMA R2, -RZ, RZ, 0, 0 ;  /* 0x00000000ff027435 */ /* 0x000fe200000001ff */
[----:B------:R-:W-:Y:S01]  /*0040*/  ULDC.64 UR4, c[0x0][0x208] ;  /* 0x0000820000047ab9 */ /* 0x000fe20000000a00 */
[----:B------:R-:W3:Y:S05]  /*0050*/  S2R R5, SR_CTAID.X ;  /* 0x0000000000057919 */ /* 0x000eea0000002500 */
[----:B------:R-:W4:Y:S08]  /*0060*/  LDC.64 R6, c[0x0][0x230] ;  /* 0x00008c00ff067b82 */ /* 0x000f300000000a00 */
[----:B------:R-:W5:Y:S08]  /*0070*/  LDC.64 R22, c[0x0][0x218] ;  /* 0x00008600ff167b82 */ /* 0x000f700000000a00 */
[----:B------:R-:W4:Y:S01]  /*0080*/  LDC.64 R14, c[0x0][0x210] ;  /* 0x00008400ff0e7b82 */ /* 0x000f220000000a00 */
[----:B-1----:R-:W-:-:S07]  /*0090*/  SHF.L.U32 R0, R0, 0x1, RZ ;  /* 0x0000000100007819 */ /* 0x002fce00000006ff */
[----:B------:R-:W1:Y:S01]  /*00a0*/  LDC.64 R18, c[0x0][0x220] ;  /* 0x00008800ff127b82 */ /* 0x000e620000000a00 */
[----:B---3--:R-:W-:Y:S02]  /*00b0*/  SHF.R.S32.HI R3, RZ, 0x17, R5 ;  /* 0x00000017ff037819 */ /* 0x008fe40000011405 */
[----:B------:R-:W-:Y:S02]  /*00c0*/  LOP3.LUT R0, R0, 0xfe, RZ, 0xc0, !PT ;  /* 0x000000fe00007812 */ /* 0x000fe400078ec0ff */
[----:B------:R-:W-:-:S03]  /*00d0*/  SGXT R3, R3, 0x1 ;  /* 0x000000010303781a */ /* 0x000fc60000000200 */
[----:B------:R-:W3:Y:S01]  /*00e0*/  LDC.64 R20, c[0x0][0x228] ;  /* 0x00008a00ff147b82 */ /* 0x000ee20000000a00 */
[----:B------:R-:W-:-:S04]  /*00f0*/  LEA R4, R5, R0, 0x8 ;  /* 0x0000000005047211 */ /* 0x000fc800078e40ff */
[----:B------:R-:W-:Y:S02]  /*0100*/  LEA.HI R3, R3, R4, RZ, 0x4 ;  /* 0x0000000403037211 */ /* 0x000fe400078f20ff */
[----:B------:R-:W-:Y:S01]  /*0110*/  ISETP.GE.AND P4, PT, R4, 0x100, PT ;  /* 0x000001000400780c */ /* 0x000fe20003f86270 */
[----:B------:R-:W3:Y:S01]  /*0120*/  LDC.64 R10, c[0x0][0x250] ;  /* 0x00009400ff0a7b82 */ /* 0x000ee20000000a00 */
[----:B------:R-:W-:-:S04]  /*0130*/  SHF.R.S32.HI R3, RZ, 0x4, R3 ;  /* 0x00000004ff037819 */ /* 0x000fc80000011403 */
[----:B------:R-:W-:-:S04]  /*0140*/  LEA.HI R0, R3, R3, RZ, 0x2 ;  /* 0x0000000303007211 */ /* 0x000fc800078f10ff */
[----:B------:R-:W-:-:S04]  /*0150*/  LOP3.LUT R0, R0, 0xfffffffc, RZ, 0xc0, !PT ;  /* 0xfffffffc00007812 */ /* 0x000fc800078ec0ff */
[----:B------:R-:W-:Y:S02]  /*0160*/  IADD3 R3, R3, -R0, RZ ;  /* 0x8000000003037210 */ /* 0x000fe40007ffe0ff */
[----:B------:R-:W-:-:S03]  /*0170*/  MOV R0, RZ ;  /* 0x000000ff00007202 */ /* 0x000fc60000000f00 */
[----:B--2---:R-:W-:-:S05]  /*0180*/  IMAD.WIDE R8, R3, 0x4, R8 ;  /* 0x0000000403087825 */ /* 0x004fca00078e0208 */
[----:B------:R-:W2:Y:S04]  /*0190*/  @!P4 LDG.E.EL R2, desc[UR4][R8.64] ;  /* 0x000000040802c981 */ /* 0x000ea8000c2e1900 */
[----:B------:R1:W2:Y:S01]  /*01a0*/  @!P4 LDG.E.EL R0, desc[UR4][R8.64] ;  /* 0x000000040800c981 */ /* 0x0002a2000c2e1900 */
[C---:B----4-:R-:W-:Y:S01]  /*01b0*/  IMAD.WIDE R28, R3.reuse, 0x4, R6 ;  /* 0x00000004031c7825 */ /* 0x050fe200078e0206 */
[----:B------:R-:W-:Y:S01]  /*01c0*/  HFMA2.MMA R5, -RZ, RZ, 0, 0 ;  /* 0x00000000ff057435 */ /* 0x000fe200000001ff */
[----:B------:R-:W4:Y:S01]  /*01d0*/  LDC.64 R6, c[0x0][0x238] ;  /* 0x00008e00ff067b82 */ /* 0x000f220000000a00 */
[----:B------:R-:W-:Y:S01]  /*01e0*/  CS2R R12, SRZ ;  /* 0x00000000000c7805 */ /* 0x000fe2000001ff00 */
[----:B-----5:R-:W-:Y:S01]  /*01f0*/  IMAD.WIDE R22, R3, 0x4, R22 ;  /* 0x0000000403167825 */ /* 0x020fe200078e0216 */
[----:B------:R-:W-:-:S02]  /*0200*/  CS2R R24, SRZ ;  /* 0x0000000000187805 */ /* 0x000fc4000001ff00 */
[----:B------:R-:W-:Y:S01]  /*0210*/  CS2R R26, SRZ ;  /* 0x00000000001a7805 */ /* 0x000fe2000001ff00 */
[C---:B0-----:R-:W-:Y:S02]  /*0220*/  IMAD.WIDE R14, R4.reuse, 0x4, R14 ;  /* 0x00000004040e7825 */ /* 0x041fe400078e020e */
[----:B-1----:R-:W0:Y:S01]  /*0230*/  LDC.64 R8, c[0x0][0x248] ;  /* 0x00009200ff087b82 */ /* 0x002e220000000a00 */
[----:B------:R-:W-:Y:S01]  /*0240*/  CS2R R16, SRZ ;  /* 0x0000000000107805 */ /* 0x000fe2000001ff00 */
[----:B------:R-:W5:Y:S01]  /*0250*/  @!P4 LDG.E.EL R5, desc[UR4][R22.64] ;  /* 0x000000041605c981 */ /* 0x000f62000c2e1900 */
[----:B------:R-:W-:-:S03]  /*0260*/  IMAD.WIDE R18, R4, 0x4, R18 ;  /* 0x0000000404127825 */ /* 0x000fc600078e0212 */
[----:B------:R-:W5:Y:S01]  /*0270*/  @!P4 LDG.E.64 R12, desc[UR4][R14.64] ;  /* 0x000000040e0cc981 */ /* 0x000f62000c1e1b00 */
[----:B---3--:R-:W-:-:S03]  /*0280*/  IMAD.WIDE R20, R4, 0x4, R20 ;  /* 0x0000000404147825 */ /* 0x008fc600078e0214 */
[----:B------:R1:W3:Y:S04]  /*0290*/  @!P4 LDG.E.EL R24, desc[UR4][R22.64] ;  /* 0x000000041618c981 */ /* 0x0002e8000c2e1900 */
[----:B------:R0:W3:Y:S01]  /*02a0*/  @!P4 LDG.E.64 R16, desc[UR4][R18.64] ;  /* 0x000000041210c981 */ /* 0x0000e2000c1e1b00 */
[----:B----4-:R-:W-:-:S03]  /*02b0*/  IMAD.WIDE R6, R3, 0x4, R6 ;  /* 0x0000000403067825 */ /* 0x010fc600078e0206 */
[----:B------:R-:W4:Y:S01]  /*02c0*/  @!P4 LDG.E.EL R25, desc[UR4][R28.64] ;  /* 0x000000041c19c981 */ /* 0x000f22000c2e1900 */
[----:B-1----:R-:W-:-:S03]  /*02d0*/  CS2R R22, SRZ ;  /* 0x0000000000167805 */ /* 0x002fc6000001ff00 */
[----:B------:R1:W4:Y:S04]  /*02e0*/  @!P4 LDG.E.EL R26, desc[UR4][R28.64] ;  /* 0x000000041c1ac981 */ /* 0x000328000c2e1900 */
[----:B------:R1:W4:Y:S01]  /*02f0*/  @!P4 LDG.E.64 R22, desc[UR4][R20.64] ;  /* 0x000000041416c981 */ /* 0x000322000c1e1b00 */
[----:B0-----:R-:W-:-:S03]  /*0300*/  CS2R R18, SRZ ;  /* 0x0000000000127805 */ /* 0x001fc6000001ff00 */
[----:B------:R-:W4:Y:S01]  /*0310*/  @!P4 LDG.E.EL R27, desc[UR4][R6.64] ;  /* 0x00000004061bc981 */ /* 0x000f22000c2e1900 */
[----:B-1----:R-:W-:Y:S01]  /*0320*/  CS2R R28, SRZ ;  /* 0x00000000001c7805 */ /* 0x002fe2000001ff00 */
[----:B------:R-:W-:Y:S01]  /*0330*/  IMAD.WIDE R8, R3, 0x4, R8 ;  /* 0x0000000403087825 */ /* 0x000fe200078e0208 */
[----:B------:R-:W-:-:S04]  /*0340*/  MOV R21, RZ ;  /* 0x000000ff00157202 */ /* 0x000fc80000000f00 */
[----:B------:R0:W4:Y:S01]  /*0350*/  @!P4 LDG.E.EL R28, desc[UR4][R6.64] ;  /* 0x00000004061cc981 */ /* 0x000122000c2e1900 */
[----:B------:R-:W-:-:S03]  /*0360*/  IMAD.WIDE R10, R3, 0x4, R10 ;  /* 0x00000004030a7825 */ /* 0x000fc600078e020a */
[----:B------:R-:W4:Y:S04]  /*0370*/  @!P4 LDG.E.EL R21, desc[UR4][R8.64] ;  /* 0x000000040815c981 */ /* 0x000f28000c2e1900 */
[----:B------:R5:W4:Y:S04]  /*0380*/  @!P4 LDG.E.EL R29, desc[UR4][R8.64] ;  /* 0x00000004081dc981 */ /* 0x000b28000c2e1900 */
[----:B------:R-:W4:Y:S04]  /*0390*/  @!P4 LDG.E.EL R18, desc[UR4][R10.64] ;  /* 0x000000040a12c981 */ /* 0x000f28000c2e1900 */
[----:B------:R-:W4:Y:S01]  /*03a0*/  @!P4 LDG.E.EL R19, desc[UR4][R10.64] ;  /* 0x000000040a13c981 */ /* 0x000f22000c2e1900 */
[----:B--2---:R-:W-:Y:S01]  /*03b0*/  FADD R2, R2, 9.9999997473787516356e-06 ;  /* 0x3727c5ac02027421 */ /* 0x004fe20000000000 */
[----:B0-----:R-:W-:-:S03]  /*03c0*/  FADD R6, R0, 9.9999997473787516356e-06 ;  /* 0x3727c5ac00067421 */ /* 0x001fc60000000000 */
[----:B------:R0:W1:Y:S08]  /*03d0*/  MUFU.SQRT R7, R2 ;  /* 0x0000000200077308 */ /* 0x0000700000002000 */
[----:B------:R-:W2:Y:S01]  /*03e0*/  MUFU.SQRT R20, R6 ;  /* 0x0000000600147308 */ /* 0x000ea20000002000 */
[----:B0-----:R-:W0:Y:S01]  /*03f0*/  LDC.64 R2, c[0x0][0x258] ;  /* 0x00009600ff027b82 */ /* 0x001e220000000a00 */
[----:B-1----:R-:W-:-:S02]  /*0400*/  FSETP.GT.AND P0, PT, R7, 8.50705917302346158658e+37, PT ;  /* 0x7e8000000700780b */ /* 0x002fc40003f04000 */
[----:B------:R-:W-:Y:S02]  /*0410*/  FSETP.GEU.AND P2, PT, R7, 1.175494350822287508e-38, PT ;  /* 0x008000000700780b */ /* 0x000fe40003f4e000 */
[C---:B--2---:R-:W-:Y:S02]  /*0420*/  FSETP.GT.AND P1, PT, R20.reuse, 8.50705917302346158658e+37, PT ;  /* 0x7e8000001400780b */ /* 0x044fe40003f24000 */
[----:B------:R-:W-:-:S07]  /*0430*/  FSETP.GEU.AND P3, PT, R20, 1.175494350822287508e-38, PT ;  /* 0x008000001400780b */ /* 0x000fce0003f6e000 */
[----:B------:R-:W-:Y:S01]  /*0440*/  @P0 FMUL R7, R7, 0.25 ;  /* 0x3e80000007070820 */ /* 0x000fe20000400000 */
[----:B------:R-:W-:-:S03]  /*0450*/  HFMA2.MMA R6, -RZ, RZ, 1.625, 0 ;  /* 0x3e800000ff067435 */ /* 0x000fc600000001ff */
[----:B------:R-:W-:Y:S01]  /*0460*/  @!P2 FMUL R7, R7, 16777216 ;  /* 0x4b8000000707a820 */ /* 0x000fe20000400000 */
[----:B------:R-:W-:Y:S01]  /*0470*/  @P1 FMUL R20, R20, 0.25 ;  /* 0x3e80000014141820 */ /* 0x000fe20000400000 */
[----:B-----5:R-:W-:-:S03]  /*0480*/  FADD R9, R5, R12 ;  /* 0x0000000c05097221 */ /* 0x020fc60000000000 */
[----:B------:R-:W-:Y:S01]  /*0490*/  @!P3 FMUL R20, R20, 16777216 ;  /* 0x4b8000001414b820 */ /* 0x000fe20000400000 */
[----:B------:R-:W1:Y:S01]  /*04a0*/  MUFU.RCP R0, R7 ;  /* 0x0000000700007308 */ /* 0x000e620000001000 */
[----:B---3--:R-:W-:Y:S01]  /*04b0*/  FADD R24, R24, R13 ;  /* 0x0000000d18187221 */ /* 0x008fe20000000000 */
[----:B------:R-:W-:Y:S01]  /*04c0*/  FADD R16, R9, R16 ;  /* 0x0000001009107221 */ /* 0x000fe20000000000 */
[----:B------:R-:W-:-:S05]  /*04d0*/  FSEL R9, R6, 1, P0 ;  /* 0x3f80000006097808 */ /* 0x000fca0000000000 */
[----:B------:R-:W2:Y:S01]  /*04e0*/  MUFU.RCP R5, R20 ;  /* 0x0000001400057308 */ /* 0x000ea20000001000 */
[----:B------:R-:W-:Y:S01]  /*04f0*/  FSEL R6, R6, 1, P1 ;  /* 0x3f80000006067808 */ /* 0x000fe20000800000 */
[----:B------:R-:W-:Y:S01]  /*0500*/  FADD R17, R24, R17 ;  /* 0x0000001118117221 */ /* 0x000fe20000000000 */
[----:B----4-:R-:W-:Y:S01]  /*0510*/  FFMA R22, R16, R25, R22 ;  /* 0x0000001910167223 */ /* 0x010fe20000000016 */
[----:B------:R-:W-:Y:S02]  /*0520*/  @!P2 FMUL R9, R9, 16777216 ;  /* 0x4b8000000909a820 */ /* 0x000fe40000400000 */
[----:B------:R-:W-:Y:S01]  /*0530*/  FFMA R23, R17, R26, R23 ;  /* 0x0000001a11177223 */ /* 0x000fe20000000017 */
[----:B------:R-:W-:Y:S01]  /*0540*/  @!P3 FMUL R6, R6, 16777216 ;  /* 0x4b8000000606b820 */ /* 0x000fe20000400000 */
[----:B------:R-:W-:Y:S01]  /*0550*/  FADD R22, R22, -R27 ;  /* 0x8000001b16167221 */ /* 0x000fe20000000000 */
[----:B-1----:R-:W-:Y:S01]  /*0560*/  FMUL R9, R0, R9 ;  /* 0x0000000900097220 */ /* 0x002fe20000400000 */
[----:B------:R-:W-:Y:S01]  /*0570*/  FADD R23, R23, -R28 ;  /* 0x8000001c17177221 */ /* 0x000fe20000000000 */
[----:B--2---:R-:W-:-:S02]  /*0580*/  FMUL R6, R5, R6 ;  /* 0x0000000605067220 */ /* 0x004fc40000400000 */
[----:B------:R-:W-:Y:S01]  /*0590*/  FMUL R9, R22, R9 ;  /* 0x0000000916097220 */ /* 0x000fe20000400000 */
[----:B------:R1:W-:Y:S01]  /*05a0*/  @!P4 STG.E.64 desc[UR4][R14.64], R16 ;  /* 0x000000100e00c986 */ /* 0x0003e2000c101b04 */
[----:B------:R-:W-:Y:S01]  /*05b0*/  FMUL R6, R23, R6 ;  /* 0x0000000617067220 */ /* 0x000fe20000400000 */
[----:B0-----:R-:W-:-:S04]  /*05c0*/  IMAD.WIDE R2, R4, 0x4, R2 ;  /* 0x0000000404027825 */ /* 0x001fc800078e0202 */
[----:B------:R-:W-:Y:S01]  /*05d0*/  FFMA R18, R9, R21, R18 ;  /* 0x0000001509127223 */ /* 0x000fe20000000012 */
[----:B------:R-:W-:Y:S01]  /*05e0*/  FFMA R19, R6, R29, R19 ;  /* 0x0000001d06137223 */ /* 0x000fe20000000013 */
[----:B------:R-:W-:Y:S06]  /*05f0*/  @P4 EXIT ;  /* 0x000000000000494d */ /* 0x000fec0003800000 */
[----:B------:R-:W-:Y:S01]  /*0600*/  STG.E.64 desc[UR4][R2.64], R18 ;  /* 0x0000001202007986 */ /* 0x000fe2000c101b04 */
[----:B------:R-:W-:Y:S05]  /*0610*/  EXIT ;  /* 0x000000000000794d */ /* 0x000fea0003800000 */
.L_x_0:
[----:B------:R-:W-:-:S00]  /*0620*/  BRA `(.L_x_0) ;  /* 0xfffffffc00fc7947 */ /* 0x000fc0000383ffff */
[----:B------:R-:W-:-:S00]  /*0630*/  NOP ;  /* 0x0000000000007918 */ /* 0x000fc00000000000 */
        /* <DEDUP_REMOVED lines=12> */
.L_x_1:


//--------------------- .nv.global.init           --------------------------
	.section	.nv.global.init,"aw",@progbits
.nv.global.init:
	.type		_$_str,@object
	.size		_$_str,(_$_str_$_2 - _$_str)
_$_str:
        /*0000*/ 	.byte	0x5f, 0x5f, 0x43, 0x55, 0x44, 0x41, 0x5f, 0x46, 0x54, 0x5a, 0x00
	.type		_$_str_$_2,@object
	.size		_$_str_$_2,(.L_1 - _$_str_$_2)
_$_str_$_2:
        /*000b*/ 	.byte	0x5f, 0x5f, 0x43, 0x55, 0x44, 0x41, 0x5f, 0x50, 0x52, 0x45, 0x43, 0x5f, 0x53, 0x51, 0x52, 0x54
        /*001b*/ 	.byte	0x00
.L_1:


//--------------------- .nv.constant0.triton_poi_fused__native_batch_norm_legit_no_training_add_convolution_mul_5 --------------------------
	.section	.nv.constant0.triton_poi_fused__native_batch_norm_legit_no_training_add_convolution_mul_5,"a",@progbits
	.sectionflags	@""
	.align	4
.nv.constant0.triton_poi_fused__native_batch_norm_legit_no_training_add_convolution_mul_5:
	.zero		612
